//
// Generated by NVIDIA NVVM Compiler
//
// Compiler Build ID: CL-36424714
// Cuda compilation tools, release 13.0, V13.0.88
// Based on NVVM 20.0.0
//

.version 9.0
.target sm_100
.address_size 64

	// .globl	avg_broadcast_add

.visible .entry avg_broadcast_add(
	.param .u64 .ptr .align 1 avg_broadcast_add_param_0,
	.param .u64 .ptr .align 1 avg_broadcast_add_param_1,
	.param .f32 avg_broadcast_add_param_2,
	.param .u32 avg_broadcast_add_param_3,
	.param .u32 avg_broadcast_add_param_4
)
{
	.reg .pred 	%p<20>;
	.reg .b32 	%r<69>;
	.reg .b32 	%f<145>;
	.reg .b64 	%rd<23>;

	ld.param.u64 	%rd5, [avg_broadcast_add_param_0];
	ld.param.u64 	%rd6, [avg_broadcast_add_param_1];
	ld.param.f32 	%f15, [avg_broadcast_add_param_2];
	ld.param.u32 	%r45, [avg_broadcast_add_param_3];
	ld.param.u32 	%r44, [avg_broadcast_add_param_4];
	cvta.to.global.u64 	%rd1, %rd5;
	cvta.to.global.u64 	%rd2, %rd6;
	mov.u32 	%r46, %tid.x;
	mov.u32 	%r47, %ctaid.x;
	mov.u32 	%r48, %ntid.x;
	mad.lo.s32 	%r1, %r47, %r48, %r46;
	setp.ge.s32 	%p1, %r1, %r45;
	@%p1 bra 	$L__BB0_27;
	setp.lt.s32 	%p2, %r44, 1;
	mov.f32 	%f144, 0f00000000;
	@%p2 bra 	$L__BB0_14;
	mul.lo.s32 	%r2, %r44, %r1;
	and.b32  	%r3, %r44, 15;
	setp.lt.u32 	%p3, %r44, 16;
	mov.f32 	%f144, 0f00000000;
	mov.b32 	%r58, 0;
	@%p3 bra 	$L__BB0_5;
	and.b32  	%r58, %r44, 2147483632;
	neg.s32 	%r56, %r58;
	add.s64 	%rd3, %rd1, 32;
	mov.f32 	%f144, 0f00000000;
	mov.u32 	%r55, %r2;
$L__BB0_4:
	.pragma "nounroll";
	mul.wide.s32 	%rd7, %r55, 4;
	add.s64 	%rd8, %rd3, %rd7;
	ld.global.f32 	%f20, [%rd8+-32];
	add.f32 	%f21, %f144, %f20;
	ld.global.f32 	%f22, [%rd8+-28];
	add.f32 	%f23, %f21, %f22;
	ld.global.f32 	%f24, [%rd8+-24];
	add.f32 	%f25, %f23, %f24;
	ld.global.f32 	%f26, [%rd8+-20];
	add.f32 	%f27, %f25, %f26;
	ld.global.f32 	%f28, [%rd8+-16];
	add.f32 	%f29, %f27, %f28;
	ld.global.f32 	%f30, [%rd8+-12];
	add.f32 	%f31, %f29, %f30;
	ld.global.f32 	%f32, [%rd8+-8];
	add.f32 	%f33, %f31, %f32;
	ld.global.f32 	%f34, [%rd8+-4];
	add.f32 	%f35, %f33, %f34;
	ld.global.f32 	%f36, [%rd8];
	add.f32 	%f37, %f35, %f36;
	ld.global.f32 	%f38, [%rd8+4];
	add.f32 	%f39, %f37, %f38;
	ld.global.f32 	%f40, [%rd8+8];
	add.f32 	%f41, %f39, %f40;
	ld.global.f32 	%f42, [%rd8+12];
	add.f32 	%f43, %f41, %f42;
	ld.global.f32 	%f44, [%rd8+16];
	add.f32 	%f45, %f43, %f44;
	ld.global.f32 	%f46, [%rd8+20];
	add.f32 	%f47, %f45, %f46;
	ld.global.f32 	%f48, [%rd8+24];
	add.f32 	%f49, %f47, %f48;
	ld.global.f32 	%f50, [%rd8+28];
	add.f32 	%f144, %f49, %f50;
	add.s32 	%r56, %r56, 16;
	add.s32 	%r55, %r55, 16;
	setp.ne.s32 	%p4, %r56, 0;
	@%p4 bra 	$L__BB0_4;
$L__BB0_5:
	setp.eq.s32 	%p5, %r3, 0;
	@%p5 bra 	$L__BB0_14;
	and.b32  	%r11, %r44, 7;
	setp.lt.u32 	%p6, %r3, 8;
	@%p6 bra 	$L__BB0_8;
	add.s32 	%r50, %r58, %r2;
	mul.wide.s32 	%rd9, %r50, 4;
	add.s64 	%rd10, %rd1, %rd9;
	ld.global.f32 	%f52, [%rd10];
	add.f32 	%f53, %f144, %f52;
	ld.global.f32 	%f54, [%rd10+4];
	add.f32 	%f55, %f53, %f54;
	ld.global.f32 	%f56, [%rd10+8];
	add.f32 	%f57, %f55, %f56;
	ld.global.f32 	%f58, [%rd10+12];
	add.f32 	%f59, %f57, %f58;
	ld.global.f32 	%f60, [%rd10+16];
	add.f32 	%f61, %f59, %f60;
	ld.global.f32 	%f62, [%rd10+20];
	add.f32 	%f63, %f61, %f62;
	ld.global.f32 	%f64, [%rd10+24];
	add.f32 	%f65, %f63, %f64;
	ld.global.f32 	%f66, [%rd10+28];
	add.f32 	%f144, %f65, %f66;
	add.s32 	%r58, %r58, 8;
$L__BB0_8:
	setp.eq.s32 	%p7, %r11, 0;
	@%p7 bra 	$L__BB0_14;
	and.b32  	%r14, %r44, 3;
	setp.lt.u32 	%p8, %r11, 4;
	@%p8 bra 	$L__BB0_11;
	add.s32 	%r51, %r58, %r2;
	mul.wide.s32 	%rd11, %r51, 4;
	add.s64 	%rd12, %rd1, %rd11;
	ld.global.f32 	%f68, [%rd12];
	add.f32 	%f69, %f144, %f68;
	ld.global.f32 	%f70, [%rd12+4];
	add.f32 	%f71, %f69, %f70;
	ld.global.f32 	%f72, [%rd12+8];
	add.f32 	%f73, %f71, %f72;
	ld.global.f32 	%f74, [%rd12+12];
	add.f32 	%f144, %f73, %f74;
	add.s32 	%r58, %r58, 4;
$L__BB0_11:
	setp.eq.s32 	%p9, %r14, 0;
	@%p9 bra 	$L__BB0_14;
	add.s32 	%r61, %r58, %r2;
	neg.s32 	%r60, %r14;
$L__BB0_13:
	.pragma "nounroll";
	mul.wide.s32 	%rd13, %r61, 4;
	add.s64 	%rd14, %rd1, %rd13;
	ld.global.f32 	%f75, [%rd14];
	add.f32 	%f144, %f144, %f75;
	add.s32 	%r61, %r61, 1;
	add.s32 	%r60, %r60, 1;
	setp.ne.s32 	%p10, %r60, 0;
	@%p10 bra 	$L__BB0_13;
$L__BB0_14:
	setp.lt.s32 	%p11, %r44, 1;
	@%p11 bra 	$L__BB0_27;
	cvt.rn.f32.s32 	%f76, %r44;
	div.rn.f32 	%f77, %f144, %f76;
	mul.f32 	%f14, %f15, %f77;
	mul.lo.s32 	%r23, %r44, %r1;
	and.b32  	%r24, %r44, 15;
	setp.lt.u32 	%p12, %r44, 16;
	mov.b32 	%r65, 0;
	@%p12 bra 	$L__BB0_18;
	and.b32  	%r65, %r44, 2147483632;
	neg.s32 	%r63, %r65;
	add.s64 	%rd4, %rd2, 32;
	mov.u32 	%r62, %r23;
$L__BB0_17:
	.pragma "nounroll";
	mul.wide.s32 	%rd15, %r62, 4;
	add.s64 	%rd16, %rd4, %rd15;
	ld.global.f32 	%f78, [%rd16+-32];
	add.f32 	%f79, %f14, %f78;
	st.global.f32 	[%rd16+-32], %f79;
	ld.global.f32 	%f80, [%rd16+-28];
	add.f32 	%f81, %f14, %f80;
	st.global.f32 	[%rd16+-28], %f81;
	ld.global.f32 	%f82, [%rd16+-24];
	add.f32 	%f83, %f14, %f82;
	st.global.f32 	[%rd16+-24], %f83;
	ld.global.f32 	%f84, [%rd16+-20];
	add.f32 	%f85, %f14, %f84;
	st.global.f32 	[%rd16+-20], %f85;
	ld.global.f32 	%f86, [%rd16+-16];
	add.f32 	%f87, %f14, %f86;
	st.global.f32 	[%rd16+-16], %f87;
	ld.global.f32 	%f88, [%rd16+-12];
	add.f32 	%f89, %f14, %f88;
	st.global.f32 	[%rd16+-12], %f89;
	ld.global.f32 	%f90, [%rd16+-8];
	add.f32 	%f91, %f14, %f90;
	st.global.f32 	[%rd16+-8], %f91;
	ld.global.f32 	%f92, [%rd16+-4];
	add.f32 	%f93, %f14, %f92;
	st.global.f32 	[%rd16+-4], %f93;
	ld.global.f32 	%f94, [%rd16];
	add.f32 	%f95, %f14, %f94;
	st.global.f32 	[%rd16], %f95;
	ld.global.f32 	%f96, [%rd16+4];
	add.f32 	%f97, %f14, %f96;
	st.global.f32 	[%rd16+4], %f97;
	ld.global.f32 	%f98, [%rd16+8];
	add.f32 	%f99, %f14, %f98;
	st.global.f32 	[%rd16+8], %f99;
	ld.global.f32 	%f100, [%rd16+12];
	add.f32 	%f101, %f14, %f100;
	st.global.f32 	[%rd16+12], %f101;
	ld.global.f32 	%f102, [%rd16+16];
	add.f32 	%f103, %f14, %f102;
	st.global.f32 	[%rd16+16], %f103;
	ld.global.f32 	%f104, [%rd16+20];
	add.f32 	%f105, %f14, %f104;
	st.global.f32 	[%rd16+20], %f105;
	ld.global.f32 	%f106, [%rd16+24];
	add.f32 	%f107, %f14, %f106;
	st.global.f32 	[%rd16+24], %f107;
	ld.global.f32 	%f108, [%rd16+28];
	add.f32 	%f109, %f14, %f108;
	st.global.f32 	[%rd16+28], %f109;
	add.s32 	%r63, %r63, 16;
	add.s32 	%r62, %r62, 16;
	setp.ne.s32 	%p13, %r63, 0;
	@%p13 bra 	$L__BB0_17;
$L__BB0_18:
	setp.eq.s32 	%p14, %r24, 0;
	@%p14 bra 	$L__BB0_27;
	and.b32  	%r32, %r44, 7;
	setp.lt.u32 	%p15, %r24, 8;
	@%p15 bra 	$L__BB0_21;
	add.s32 	%r53, %r65, %r23;
	mul.wide.s32 	%rd17, %r53, 4;
	add.s64 	%rd18, %rd2, %rd17;
	ld.global.f32 	%f110, [%rd18];
	add.f32 	%f111, %f14, %f110;
	st.global.f32 	[%rd18], %f111;
	ld.global.f32 	%f112, [%rd18+4];
	add.f32 	%f113, %f14, %f112;
	st.global.f32 	[%rd18+4], %f113;
	ld.global.f32 	%f114, [%rd18+8];
	add.f32 	%f115, %f14, %f114;
	st.global.f32 	[%rd18+8], %f115;
	ld.global.f32 	%f116, [%rd18+12];
	add.f32 	%f117, %f14, %f116;
	st.global.f32 	[%rd18+12], %f117;
	ld.global.f32 	%f118, [%rd18+16];
	add.f32 	%f119, %f14, %f118;
	st.global.f32 	[%rd18+16], %f119;
	ld.global.f32 	%f120, [%rd18+20];
	add.f32 	%f121, %f14, %f120;
	st.global.f32 	[%rd18+20], %f121;
	ld.global.f32 	%f122, [%rd18+24];
	add.f32 	%f123, %f14, %f122;
	st.global.f32 	[%rd18+24], %f123;
	ld.global.f32 	%f124, [%rd18+28];
	add.f32 	%f125, %f14, %f124;
	st.global.f32 	[%rd18+28], %f125;
	add.s32 	%r65, %r65, 8;
$L__BB0_21:
	setp.eq.s32 	%p16, %r32, 0;
	@%p16 bra 	$L__BB0_27;
	and.b32  	%r35, %r44, 3;
	setp.lt.u32 	%p17, %r32, 4;
	@%p17 bra 	$L__BB0_24;
	add.s32 	%r54, %r65, %r23;
	mul.wide.s32 	%rd19, %r54, 4;
	add.s64 	%rd20, %rd2, %rd19;
	ld.global.f32 	%f126, [%rd20];
	add.f32 	%f127, %f14, %f126;
	st.global.f32 	[%rd20], %f127;
	ld.global.f32 	%f128, [%rd20+4];
	add.f32 	%f129, %f14, %f128;
	st.global.f32 	[%rd20+4], %f129;
	ld.global.f32 	%f130, [%rd20+8];
	add.f32 	%f131, %f14, %f130;
	st.global.f32 	[%rd20+8], %f131;
	ld.global.f32 	%f132, [%rd20+12];
	add.f32 	%f133, %f14, %f132;
	st.global.f32 	[%rd20+12], %f133;
	add.s32 	%r65, %r65, 4;
$L__BB0_24:
	setp.eq.s32 	%p18, %r35, 0;
	@%p18 bra 	$L__BB0_27;
	add.s32 	%r68, %r65, %r23;
	neg.s32 	%r67, %r35;
$L__BB0_26:
	.pragma "nounroll";
	mul.wide.s32 	%rd21, %r68, 4;
	add.s64 	%rd22, %rd2, %rd21;
	ld.global.f32 	%f134, [%rd22];
	add.f32 	%f135, %f14, %f134;
	st.global.f32 	[%rd22], %f135;
	add.s32 	%r68, %r68, 1;
	add.s32 	%r67, %r67, 1;
	setp.ne.s32 	%p19, %r67, 0;
	@%p19 bra 	$L__BB0_26;
$L__BB0_27:
	ret;

}


// ===== COMPILED SASS (sm_100) =====

	.target	sm_100

	.elftype	@"ET_EXEC"


//--------------------- .note.nv.tkinfo           --------------------------
	.section	.note.nv.tkinfo,"",@"SHT_NOTE"
	.sectionflags	@"SHF_NOTE_NV_TKINFO"
	.tkinfo
        /*0018*/ 	.word	0x00000002
        /*0030*/ 	.string	""
        /*0030*/ 	.string	"ptxas"
        /*0030*/ 	.string	"Cuda compilation tools, release 13.0, V13.0.88"
        /*0030*/ 	.string	"Build cuda_13.0.r13.0/compiler.36424714_0"
        /*0030*/ 	.string	"-arch sm_100 -m 64 "



//--------------------- .note.nv.cuinfo           --------------------------
	.section	.note.nv.cuinfo,"",@"SHT_NOTE"
	.sectionflags	@"SHF_NOTE_NV_CUINFO"
        /*0018*/ 	.short	0x0002
        /*001a*/ 	.short	0x0064
        /*001c*/ 	.short	0x0082
	.zero		2


//--------------------- .nv.info                  --------------------------
	.section	.nv.info,"",@"SHT_CUDA_INFO"
	.align	4


	//----- nvinfo : EIATTR_REGCOUNT
	.align		4
        /*0000*/ 	.byte	0x04, 0x2f
        /*0002*/ 	.short	(.L_1 - .L_0)
	.align		4
.L_0:
        /*0004*/ 	.word	index@(avg_broadcast_add)
        /*0008*/ 	.word	0x00000020


	//----- nvinfo : EIATTR_FRAME_SIZE
	.align		4
.L_1:
        /*000c*/ 	.byte	0x04, 0x11
        /*000e*/ 	.short	(.L_3 - .L_2)
	.align		4
.L_2:
        /*0010*/ 	.word	index@($__internal_0_$__cuda_sm3x_div_rn_noftz_f32_slowpath)
        /*0014*/ 	.word	0x00000000


	//----- nvinfo : EIATTR_FRAME_SIZE
	.align		4
.L_3:
        /*0018*/ 	.byte	0x04, 0x11
        /*001a*/ 	.short	(.L_5 - .L_4)
	.align		4
.L_4:
        /*001c*/ 	.word	index@(avg_broadcast_add)
        /*0020*/ 	.word	0x00000000


	//----- nvinfo : EIATTR_MIN_STACK_SIZE
	.align		4
.L_5:
        /*0024*/ 	.byte	0x04, 0x12
        /*0026*/ 	.short	(.L_7 - .L_6)
	.align		4
.L_6:
        /*0028*/ 	.word	index@(avg_broadcast_add)
        /*002c*/ 	.word	0x00000000
.L_7:


//--------------------- .nv.compat                --------------------------
	.section	.nv.compat,"",@"SHT_CUDA_COMPAT_INFO"
	.align	4
        /*0000*/ 	.byte	0x02, 0x09, 0x00, 0x00, 0x02, 0x02, 0x01, 0x00, 0x02, 0x05, 0x05, 0x00, 0x03, 0x07, 0x01, 0x01
        /*0010*/ 	.byte	0x02, 0x03, 0x00, 0x00, 0x02, 0x06, 0x01, 0x00, 0x04, 0x0b, 0x08, 0x00, 0x01, 0x00, 0x00, 0x00
        /*0020*/ 	.byte	0x00, 0x00, 0x00, 0x00


//--------------------- .nv.info.avg_broadcast_add --------------------------
	.section	.nv.info.avg_broadcast_add,"",@"SHT_CUDA_INFO"
	.sectionflags	@""
	.align	4


	//----- nvinfo : EIATTR_CUDA_API_VERSION
	.align		4
        /*0000*/ 	.byte	0x04, 0x37
        /*0002*/ 	.short	(.L_9 - .L_8)
.L_8:
        /*0004*/ 	.word	0x00000082


	//----- nvinfo : EIATTR_KPARAM_INFO
	.align		4
.L_9:
        /*0008*/ 	.byte	0x04, 0x17
        /*000a*/ 	.short	(.L_11 - .L_10)
.L_10:
        /*000c*/ 	.word	0x00000000
        /*0010*/ 	.short	0x0004
        /*0012*/ 	.short	0x0018
        /*0014*/ 	.byte	0x00, 0xf0, 0x11, 0x00


	//----- nvinfo : EIATTR_KPARAM_INFO
	.align		4
.L_11:
        /*0018*/ 	.byte	0x04, 0x17
        /*001a*/ 	.short	(.L_13 - .L_12)
.L_12:
        /*001c*/ 	.word	0x00000000
        /*0020*/ 	.short	0x0003
        /*0022*/ 	.short	0x0014
        /*0024*/ 	.byte	0x00, 0xf0, 0x11, 0x00


	//----- nvinfo : EIATTR_KPARAM_INFO
	.align		4
.L_13:
        /*0028*/ 	.byte	0x04, 0x17
        /*002a*/ 	.short	(.L_15 - .L_14)
.L_14:
        /*002c*/ 	.word	0x00000000
        /*0030*/ 	.short	0x0002
        /*0032*/ 	.short	0x0010
        /*0034*/ 	.byte	0x00, 0xf0, 0x11, 0x00


	//----- nvinfo : EIATTR_KPARAM_INFO
	.align		4
.L_15:
        /*0038*/ 	.byte	0x04, 0x17
        /*003a*/ 	.short	(.L_17 - .L_16)
.L_16:
        /*003c*/ 	.word	0x00000000
        /*0040*/ 	.short	0x0001
        /*0042*/ 	.short	0x0008
        /*0044*/ 	.byte	0x00, 0xf5, 0x21, 0x00


	//----- nvinfo : EIATTR_KPARAM_INFO
	.align		4
.L_17:
        /*0048*/ 	.byte	0x04, 0x17
        /*004a*/ 	.short	(.L_19 - .L_18)
.L_18:
        /*004c*/ 	.word	0x00000000
        /*0050*/ 	.short	0x0000
        /*0052*/ 	.short	0x0000
        /*0054*/ 	.byte	0x00, 0xf5, 0x21, 0x00


	//----- nvinfo : EIATTR_SPARSE_MMA_MASK
	.align		4
.L_19:
        /*0058*/ 	.byte	0x03, 0x50
        /*005a*/ 	.short	0x0000


	//----- nvinfo : EIATTR_MAXREG_COUNT
	.align		4
        /*005c*/ 	.byte	0x03, 0x1b
        /*005e*/ 	.short	0x00ff


	//----- nvinfo : EIATTR_MERCURY_ISA_VERSION
	.align		4
        /*0060*/ 	.byte	0x03, 0x5f
        /*0062*/ 	.short	0x0101


	//----- nvinfo : EIATTR_VRC_CTA_INIT_COUNT
	.align		4
        /*0064*/ 	.byte	0x02, 0x4a
	.zero		1
	.zero		1


	//----- nvinfo : EIATTR_EXIT_INSTR_OFFSETS
	.align		4
        /*0068*/ 	.byte	0x04, 0x1c
        /*006a*/ 	.short	(.L_21 - .L_20)


	//   ....[0]....
.L_20:
        /*006c*/ 	.word	0x00000070


	//   ....[1]....
        /*0070*/ 	.word	0x00000770


	//   ....[2]....
        /*0074*/ 	.word	0x00000cb0


	//   ....[3]....
        /*0078*/ 	.word	0x00000ed0


	//   ....[4]....
        /*007c*/ 	.word	0x00001030


	//   ....[5]....
        /*0080*/ 	.word	0x00001100


	//----- nvinfo : EIATTR_CRS_STACK_SIZE
	.align		4
.L_21:
        /*0084*/ 	.byte	0x04, 0x1e
        /*0086*/ 	.short	(.L_23 - .L_22)
.L_22:
        /*0088*/ 	.word	0x00000000


	//----- nvinfo : EIATTR_CBANK_PARAM_SIZE
	.align		4
.L_23:
        /*008c*/ 	.byte	0x03, 0x19
        /*008e*/ 	.short	0x001c


	//----- nvinfo : EIATTR_PARAM_CBANK
	.align		4
        /*0090*/ 	.byte	0x04, 0x0a
        /*0092*/ 	.short	(.L_25 - .L_24)
	.align		4
.L_24:
        /*0094*/ 	.word	index@(.nv.constant0.avg_broadcast_add)
        /*0098*/ 	.short	0x0380
        /*009a*/ 	.short	0x001c


	//----- nvinfo : EIATTR_SW_WAR
	.align		4
.L_25:
        /*009c*/ 	.byte	0x04, 0x36
        /*009e*/ 	.short	(.L_27 - .L_26)
.L_26:
        /*00a0*/ 	.word	0x00000008
.L_27:


//--------------------- .nv.callgraph             --------------------------
	.section	.nv.callgraph,"",@"SHT_CUDA_CALLGRAPH"
	.align	4
	.sectionentsize	8
	.align		4
        /*0000*/ 	.word	0x00000000
	.align		4
        /*0004*/ 	.word	0xffffffff
	.align		4
        /*0008*/ 	.word	0x00000000
	.align		4
        /*000c*/ 	.word	0xfffffffe
	.align		4
        /*0010*/ 	.word	0x00000000
	.align		4
        /*0014*/ 	.word	0xfffffffd
	.align		4
        /*0018*/ 	.word	0x00000000
	.align		4
        /*001c*/ 	.word	0xfffffffc


//--------------------- .text.avg_broadcast_add   --------------------------
	.section	.text.avg_broadcast_add,"ax",@progbits
	.align	128
        .global         avg_broadcast_add
        .type           avg_broadcast_add,@function
        .size           avg_broadcast_add,(.L_x_25 - avg_broadcast_add)
        .other          avg_broadcast_add,@"STO_CUDA_ENTRY STV_DEFAULT"
avg_broadcast_add:
.text.avg_broadcast_add:
[----:B------:R-:W-:Y:S01]  /*0000*/  LDC R1, c[0x0][0x37c] ;  /* 0x0000df00ff017b82 */ /* 0x000fe20000000800 */
[----:B------:R-:W0:Y:S07]  /*0010*/  S2R R4, SR_TID.X ;  /* 0x0000000000047919 */ /* 0x000e2e0000002100 */
[----:B------:R-:W0:Y:S01]  /*0020*/  S2UR UR4, SR_CTAID.X ;  /* 0x00000000000479c3 */ /* 0x000e220000002500 */
[----:B------:R-:W1:Y:S07]  /*0030*/  LDCU UR5, c[0x0][0x394] ;  /* 0x00007280ff0577ac */ /* 0x000e6e0008000800 */
[----:B------:R-:W0:Y:S02]  /*0040*/  LDC R3, c[0x0][0x360] ;  /* 0x0000d800ff037b82 */ /* 0x000e240000000800 */
[----:B0-----:R-:W-:-:S05]  /*0050*/  IMAD R4, R3, UR4, R4 ;  /* 0x0000000403047c24 */ /* 0x001fca000f8e0204 */
[----:B-1----:R-:W-:-:S13]  /*0060*/  ISETP.GE.AND P0, PT, R4, UR5, PT ;  /* 0x0000000504007c0c */ /* 0x002fda000bf06270 */
[----:B------:R-:W-:Y:S05]  /*0070*/  @P0 EXIT ;  /* 0x000000000000094d */ /* 0x000fea0003800000 */
[----:B------:R-:W0:Y:S01]  /*0080*/  LDC R7, c[0x0][0x398] ;  /* 0x0000e600ff077b82 */ /* 0x000e220000000800 */
[----:B------:R-:W1:Y:S01]  /*0090*/  LDCU.64 UR10, c[0x0][0x358] ;  /* 0x00006b00ff0a77ac */ /* 0x000e620008000a00 */
[----:B------:R-:W-:Y:S01]  /*00a0*/  HFMA2 R5, -RZ, RZ, 0, 0 ;  /* 0x00000000ff057431 */ /* 0x000fe200000001ff */
[----:B0-----:R-:W-:-:S13]  /*00b0*/  ISETP.GE.AND P0, PT, R7, 0x1, PT ;  /* 0x000000010700780c */ /* 0x001fda0003f06270 */
[----:B-1----:R-:W-:Y:S05]  /*00c0*/  @!P0 BRA `(.L_x_0) ;  /* 0x0000000400a88947 */ /* 0x002fea0003800000 */
[C---:B------:R-:W-:Y:S01]  /*00d0*/  ISETP.GE.U32.AND P2, PT, R7.reuse, 0x10, PT ;  /* 0x000000100700780c */ /* 0x040fe20003f46070 */
[----:B------:R-:W-:Y:S01]  /*00e0*/  IMAD R0, R4, R7, RZ ;  /* 0x0000000704007224 */ /* 0x000fe200078e02ff */
[----:B------:R-:W-:Y:S02]  /*00f0*/  LOP3.LUT R23, R7, 0xf, RZ, 0xc0, !PT ;  /* 0x0000000f07177812 */ /* 0x000fe400078ec0ff */
[----:B------:R-:W-:Y:S02]  /*0100*/  MOV R5, RZ ;  /* 0x000000ff00057202 */ /* 0x000fe40000000f00 */
[----:B------:R-:W-:Y:S02]  /*0110*/  ISETP.NE.AND P1, PT, R23, RZ, PT ;  /* 0x000000ff1700720c */ /* 0x000fe40003f25270 */
[----:B------:R-:W-:-:S05]  /*0120*/  MOV R9, RZ ;  /* 0x000000ff00097202 */ /* 0x000fca0000000f00 */
[----:B------:R-:W-:Y:S06]  /*0130*/  @!P2 BRA `(.L_x_1) ;  /* 0x0000000000b8a947 */ /* 0x000fec0003800000 */
[----:B------:R-:W0:Y:S01]  /*0140*/  LDCU.64 UR4, c[0x0][0x380] ;  /* 0x00007000ff0477ac */ /* 0x000e220008000a00 */
[----:B------:R-:W-:Y:S01]  /*0150*/  LOP3.LUT R9, R7, 0x7ffffff0, RZ, 0xc0, !PT ;  /* 0x7ffffff007097812 */ /* 0x000fe200078ec0ff */
[----:B------:R-:W-:Y:S01]  /*0160*/  IMAD.MOV.U32 R5, RZ, RZ, RZ ;  /* 0x000000ffff057224 */ /* 0x000fe200078e00ff */
[----:B------:R-:W-:Y:S02]  /*0170*/  MOV R6, R0 ;  /* 0x0000000000067202 */ /* 0x000fe40000000f00 */
[----:B------:R-:W-:Y:S01]  /*0180*/  IADD3 R25, PT, PT, -R9, RZ, RZ ;  /* 0x000000ff09197210 */ /* 0x000fe20007ffe1ff */
[----:B0-----:R-:W-:-:S04]  /*0190*/  UIADD3 UR4, UP0, UPT, UR4, 0x20, URZ ;  /* 0x0000002004047890 */ /* 0x001fc8000ff1e0ff */
[----:B------:R-:W-:-:S12]  /*01a0*/  UIADD3.X UR5, UPT, UPT, URZ, UR5, URZ, UP0, !UPT ;  /* 0x00000005ff057290 */ /* 0x000fd800087fe4ff */
.L_x_2:
[----:B------:R-:W-:Y:S01]  /*01b0*/  MOV R3, UR5 ;  /* 0x0000000500037c02 */ /* 0x000fe20008000f00 */
[----:B------:R-:W-:-:S04]  /*01c0*/  IMAD.U32 R2, RZ, RZ, UR4 ;  /* 0x00000004ff027e24 */ /* 0x000fc8000f8e00ff */
[----:B------:R-:W-:-:S05]  /*01d0*/  IMAD.WIDE R2, R6, 0x4, R2 ;  /* 0x0000000406027825 */ /* 0x000fca00078e0202 */
[----:B------:R-:W2:Y:S04]  /*01e0*/  LDG.E R22, desc[UR10][R2.64+-0x20] ;  /* 0xffffe00a02167981 */ /* 0x000ea8000c1e1900 */
[----:B------:R-:W3:Y:S04]  /*01f0*/  LDG.E R21, desc[UR10][R2.64+-0x1c] ;  /* 0xffffe40a02157981 */ /* 0x000ee8000c1e1900 */
[----:B------:R-:W4:Y:S04]  /*0200*/  LDG.E R24, desc[UR10][R2.64+-0x18] ;  /* 0xffffe80a02187981 */ /* 0x000f28000c1e1900 */
[----:B------:R-:W5:Y:S04]  /*0210*/  LDG.E R26, desc[UR10][R2.64+-0x14] ;  /* 0xffffec0a021a7981 */ /* 0x000f68000c1e1900 */
        /* <DEDUP_REMOVED lines=11> */
[----:B------:R-:W5:Y:S01]  /*02d0*/  LDG.E R20, desc[UR10][R2.64+0x1c] ;  /* 0x00001c0a02147981 */ /* 0x000f62000c1e1900 */
[----:B------:R-:W-:Y:S01]  /*02e0*/  IADD3 R25, PT, PT, R25, 0x10, RZ ;  /* 0x0000001019197810 */ /* 0x000fe20007ffe0ff */
[----:B------:R-:W-:-:S03]  /*02f0*/  VIADD R6, R6, 0x10 ;  /* 0x0000001006067836 */ /* 0x000fc60000000000 */
[----:B------:R-:W-:Y:S01]  /*0300*/  ISETP.NE.AND P2, PT, R25, RZ, PT ;  /* 0x000000ff1900720c */ /* 0x000fe20003f45270 */
[----:B--2---:R-:W-:-:S04]  /*0310*/  FADD R22, R22, R5 ;  /* 0x0000000516167221 */ /* 0x004fc80000000000 */
[----:B---3--:R-:W-:-:S04]  /*0320*/  FADD R21, R22, R21 ;  /* 0x0000001516157221 */ /* 0x008fc80000000000 */
[----:B----4-:R-:W-:-:S04]  /*0330*/  FADD R21, R21, R24 ;  /* 0x0000001815157221 */ /* 0x010fc80000000000 */
[----:B-----5:R-:W-:-:S04]  /*0340*/  FADD R26, R21, R26 ;  /* 0x0000001a151a7221 */ /* 0x020fc80000000000 */
[----:B------:R-:W-:-:S04]  /*0350*/  FADD R19, R26, R19 ;  /* 0x000000131a137221 */ /* 0x000fc80000000000 */
        /* <DEDUP_REMOVED lines=10> */
[----:B------:R-:W-:Y:S01]  /*0400*/  FADD R5, R11, R20 ;  /* 0x000000140b057221 */ /* 0x000fe20000000000 */
[----:B------:R-:W-:Y:S06]  /*0410*/  @P2 BRA `(.L_x_2) ;  /* 0xfffffffc00642947 */ /* 0x000fec000383ffff */
.L_x_1:
[----:B------:R-:W-:Y:S05]  /*0420*/  @!P1 BRA `(.L_x_0) ;  /* 0x0000000000d09947 */ /* 0x000fea0003800000 */
[----:B------:R-:W-:Y:S02]  /*0430*/  ISETP.GE.U32.AND P1, PT, R23, 0x8, PT ;  /* 0x000000081700780c */ /* 0x000fe40003f26070 */
[----:B------:R-:W-:-:S04]  /*0440*/  LOP3.LUT R8, R7, 0x7, RZ, 0xc0, !PT ;  /* 0x0000000707087812 */ /* 0x000fc800078ec0ff */
[----:B------:R-:W-:-:S07]  /*0450*/  ISETP.NE.AND P2, PT, R8, RZ, PT ;  /* 0x000000ff0800720c */ /* 0x000fce0003f45270 */
[----:B------:R-:W-:Y:S06]  /*0460*/  @!P1 BRA `(.L_x_3) ;  /* 0x0000000000509947 */ /* 0x000fec0003800000 */
[----:B------:R-:W0:Y:S01]  /*0470*/  LDC.64 R2, c[0x0][0x380] ;  /* 0x0000e000ff027b82 */ /* 0x000e220000000a00 */
[----:B------:R-:W-:-:S05]  /*0480*/  IADD3 R11, PT, PT, R0, R9, RZ ;  /* 0x00000009000b7210 */ /* 0x000fca0007ffe0ff */
[----:B0-----:R-:W-:-:S05]  /*0490*/  IMAD.WIDE R2, R11, 0x4, R2 ;  /* 0x000000040b027825 */ /* 0x001fca00078e0202 */
[----:B------:R-:W2:Y:S04]  /*04a0*/  LDG.E R6, desc[UR10][R2.64] ;  /* 0x0000000a02067981 */ /* 0x000ea8000c1e1900 */
[----:B------:R-:W3:Y:S04]  /*04b0*/  LDG.E R11, desc[UR10][R2.64+0x4] ;  /* 0x0000040a020b7981 */ /* 0x000ee8000c1e1900 */
[----:B------:R-:W4:Y:S04]  /*04c0*/  LDG.E R13, desc[UR10][R2.64+0x8] ;  /* 0x0000080a020d7981 */ /* 0x000f28000c1e1900 */
[----:B------:R-:W5:Y:S04]  /*04d0*/  LDG.E R15, desc[UR10][R2.64+0xc] ;  /* 0x00000c0a020f7981 */ /* 0x000f68000c1e1900 */
[----:B------:R-:W5:Y:S04]  /*04e0*/  LDG.E R17, desc[UR10][R2.64+0x10] ;  /* 0x0000100a02117981 */ /* 0x000f68000c1e1900 */
[----:B------:R-:W5:Y:S04]  /*04f0*/  LDG.E R19, desc[UR10][R2.64+0x14] ;  /* 0x0000140a02137981 */ /* 0x000f68000c1e1900 */
[----:B------:R-:W5:Y:S04]  /*0500*/  LDG.E R21, desc[UR10][R2.64+0x18] ;  /* 0x0000180a02157981 */ /* 0x000f68000c1e1900 */
[----:B------:R-:W5:Y:S01]  /*0510*/  LDG.E R23, desc[UR10][R2.64+0x1c] ;  /* 0x00001c0a02177981 */ /* 0x000f62000c1e1900 */
[----:B------:R-:W-:Y:S01]  /*0520*/  IADD3 R9, PT, PT, R9, 0x8, RZ ;  /* 0x0000000809097810 */ /* 0x000fe20007ffe0ff */
[----:B--2---:R-:W-:-:S04]  /*0530*/  FADD R6, R5, R6 ;  /* 0x0000000605067221 */ /* 0x004fc80000000000 */
[----:B---3--:R-:W-:-:S04]  /*0540*/  FADD R6, R6, R11 ;  /* 0x0000000b06067221 */ /* 0x008fc80000000000 */
[----:B----4-:R-:W-:-:S04]  /*0550*/  FADD R6, R6, R13 ;  /* 0x0000000d06067221 */ /* 0x010fc80000000000 */
[----:B-----5:R-:W-:-:S04]  /*0560*/  FADD R6, R6, R15 ;  /* 0x0000000f06067221 */ /* 0x020fc80000000000 */
[----:B------:R-:W-:-:S04]  /*0570*/  FADD R6, R6, R17 ;  /* 0x0000001106067221 */ /* 0x000fc80000000000 */
[----:B------:R-:W-:-:S04]  /*0580*/  FADD R6, R6, R19 ;  /* 0x0000001306067221 */ /* 0x000fc80000000000 */
[----:B------:R-:W-:-:S04]  /*0590*/  FADD R6, R6, R21 ;  /* 0x0000001506067221 */ /* 0x000fc80000000000 */
[----:B------:R-:W-:-:S07]  /*05a0*/  FADD R5, R6, R23 ;  /* 0x0000001706057221 */ /* 0x000fce0000000000 */
.L_x_3:
[----:B------:R-:W-:Y:S05]  /*05b0*/  @!P2 BRA `(.L_x_0) ;  /* 0x00000000006ca947 */ /* 0x000fea0003800000 */
[----:B------:R-:W-:Y:S02]  /*05c0*/  ISETP.GE.U32.AND P1, PT, R8, 0x4, PT ;  /* 0x000000040800780c */ /* 0x000fe40003f26070 */
[----:B------:R-:W-:-:S04]  /*05d0*/  LOP3.LUT R6, R7, 0x3, RZ, 0xc0, !PT ;  /* 0x0000000307067812 */ /* 0x000fc800078ec0ff */
[----:B------:R-:W-:-:S07]  /*05e0*/  ISETP.NE.AND P2, PT, R6, RZ, PT ;  /* 0x000000ff0600720c */ /* 0x000fce0003f45270 */
[----:B------:R-:W-:Y:S06]  /*05f0*/  @!P1 BRA `(.L_x_4) ;  /* 0x0000000000309947 */ /* 0x000fec0003800000 */
[----:B------:R-:W0:Y:S01]  /*0600*/  LDC.64 R2, c[0x0][0x380] ;  /* 0x0000e000ff027b82 */ /* 0x000e220000000a00 */
[----:B------:R-:W-:-:S04]  /*0610*/  IMAD.IADD R11, R0, 0x1, R9 ;  /* 0x00000001000b7824 */ /* 0x000fc800078e0209 */
[----:B0-----:R-:W-:-:S05]  /*0620*/  IMAD.WIDE R2, R11, 0x4, R2 ;  /* 0x000000040b027825 */ /* 0x001fca00078e0202 */
[----:B------:R-:W2:Y:S04]  /*0630*/  LDG.E R8, desc[UR10][R2.64] ;  /* 0x0000000a02087981 */ /* 0x000ea8000c1e1900 */
[----:B------:R-:W3:Y:S04]  /*0640*/  LDG.E R11, desc[UR10][R2.64+0x4] ;  /* 0x0000040a020b7981 */ /* 0x000ee8000c1e1900 */
[----:B------:R-:W4:Y:S04]  /*0650*/  LDG.E R13, desc[UR10][R2.64+0x8] ;  /* 0x0000080a020d7981 */ /* 0x000f28000c1e1900 */
[----:B------:R-:W5:Y:S01]  /*0660*/  LDG.E R15, desc[UR10][R2.64+0xc] ;  /* 0x00000c0a020f7981 */ /* 0x000f62000c1e1900 */
[----:B------:R-:W-:Y:S01]  /*0670*/  IADD3 R9, PT, PT, R9, 0x4, RZ ;  /* 0x0000000409097810 */ /* 0x000fe20007ffe0ff */
[----:B--2---:R-:W-:-:S04]  /*0680*/  FADD R8, R5, R8 ;  /* 0x0000000805087221 */ /* 0x004fc80000000000 */
[----:B---3--:R-:W-:-:S04]  /*0690*/  FADD R8, R8, R11 ;  /* 0x0000000b08087221 */ /* 0x008fc80000000000 */
[----:B----4-:R-:W-:-:S04]  /*06a0*/  FADD R8, R8, R13 ;  /* 0x0000000d08087221 */ /* 0x010fc80000000000 */
[----:B-----5:R-:W-:-:S07]  /*06b0*/  FADD R5, R8, R15 ;  /* 0x0000000f08057221 */ /* 0x020fce0000000000 */
.L_x_4:
[----:B------:R-:W-:Y:S05]  /*06c0*/  @!P2 BRA `(.L_x_0) ;  /* 0x000000000028a947 */ /* 0x000fea0003800000 */
[----:B------:R-:W0:Y:S01]  /*06d0*/  LDC.64 R10, c[0x0][0x380] ;  /* 0x0000e000ff0a7b82 */ /* 0x000e220000000a00 */
[----:B------:R-:W-:Y:S02]  /*06e0*/  IADD3 R9, PT, PT, R0, R9, RZ ;  /* 0x0000000900097210 */ /* 0x000fe40007ffe0ff */
[----:B------:R-:W-:-:S07]  /*06f0*/  IADD3 R6, PT, PT, -R6, RZ, RZ ;  /* 0x000000ff06067210 */ /* 0x000fce0007ffe1ff */
.L_x_5:
[----:B0-----:R-:W-:-:S06]  /*0700*/  IMAD.WIDE R2, R9, 0x4, R10 ;  /* 0x0000000409027825 */ /* 0x001fcc00078e020a */
[----:B------:R-:W2:Y:S01]  /*0710*/  LDG.E R2, desc[UR10][R2.64] ;  /* 0x0000000a02027981 */ /* 0x000ea2000c1e1900 */
[----:B------:R-:W-:Y:S01]  /*0720*/  VIADD R6, R6, 0x1 ;  /* 0x0000000106067836 */ /* 0x000fe20000000000 */
[----:B------:R-:W-:-:S04]  /*0730*/  IADD3 R9, PT, PT, R9, 0x1, RZ ;  /* 0x0000000109097810 */ /* 0x000fc80007ffe0ff */
[----:B------:R-:W-:Y:S01]  /*0740*/  ISETP.NE.AND P1, PT, R6, RZ, PT ;  /* 0x000000ff0600720c */ /* 0x000fe20003f25270 */
[----:B--2---:R-:W-:-:S12]  /*0750*/  FADD R5, R2, R5 ;  /* 0x0000000502057221 */ /* 0x004fd80000000000 */
[----:B------:R-:W-:Y:S05]  /*0760*/  @P1 BRA `(.L_x_5) ;  /* 0xfffffffc00e41947 */ /* 0x000fea000383ffff */
.L_x_0:
[----:B------:R-:W-:Y:S05]  /*0770*/  @!P0 EXIT ;  /* 0x000000000000894d */ /* 0x000fea0003800000 */
[----:B------:R-:W-:Y:S01]  /*0780*/  I2FP.F32.S32 R6, R7 ;  /* 0x0000000700067245 */ /* 0x000fe20000201400 */
[----:B------:R-:W-:Y:S03]  /*0790*/  BSSY.RECONVERGENT B0, `(.L_x_6) ;  /* 0x000000c000007945 */ /* 0x000fe60003800200 */
[----:B------:R-:W0:Y:S08]  /*07a0*/  MUFU.RCP R3, R6 ;  /* 0x0000000600037308 */ /* 0x000e300000001000 */
[----:B------:R-:W1:Y:S01]  /*07b0*/  FCHK P0, R5, R6 ;  /* 0x0000000605007302 */ /* 0x000e620000000000 */
[----:B0-----:R-:W-:-:S04]  /*07c0*/  FFMA R0, -R6, R3, 1 ;  /* 0x3f80000006007423 */ /* 0x001fc80000000103 */
[----:B------:R-:W-:-:S04]  /*07d0*/  FFMA R0, R3, R0, R3 ;  /* 0x0000000003007223 */ /* 0x000fc80000000003 */
[----:B------:R-:W-:-:S04]  /*07e0*/  FFMA R3, R0, R5, RZ ;  /* 0x0000000500037223 */ /* 0x000fc800000000ff */
[----:B------:R-:W-:-:S04]  /*07f0*/  FFMA R2, -R6, R3, R5 ;  /* 0x0000000306027223 */ /* 0x000fc80000000105 */
[----:B------:R-:W-:Y:S01]  /*0800*/  FFMA R0, R0, R2, R3 ;  /* 0x0000000200007223 */ /* 0x000fe20000000003 */
[----:B-1----:R-:W-:Y:S06]  /*0810*/  @!P0 BRA `(.L_x_7) ;  /* 0x00000000000c8947 */ /* 0x002fec0003800000 */
[----:B------:R-:W-:Y:S02]  /*0820*/  MOV R3, R5 ;  /* 0x0000000500037202 */ /* 0x000fe40000000f00 */
[----:B------:R-:W-:-:S07]  /*0830*/  MOV R2, 0x850 ;  /* 0x0000085000027802 */ /* 0x000fce0000000f00 */
[----:B------:R-:W-:Y:S05]  /*0840*/  CALL.REL.NOINC `($__internal_0_$__cuda_sm3x_div_rn_noftz_f32_slowpath) ;  /* 0x0000000800307944 */ /* 0x000fea0003c00000 */
.L_x_7:
[----:B------:R-:W-:Y:S05]  /*0850*/  BSYNC.RECONVERGENT B0 ;  /* 0x0000000000007941 */ /* 0x000fea0003800200 */
.L_x_6:
[----:B------:R-:W0:Y:S01]  /*0860*/  LDCU UR8, c[0x0][0x398] ;  /* 0x00007300ff0877ac */ /* 0x000e220008000800 */
[----:B------:R-:W-:Y:S01]  /*0870*/  UMOV UR4, URZ ;  /* 0x000000ff00047c82 */ /* 0x000fe20008000000 */
[----:B0-----:R-:W-:Y:S02]  /*0880*/  UISETP.GE.U32.AND UP0, UPT, UR8, 0x10, UPT ;  /* 0x000000100800788c */ /* 0x001fe4000bf06070 */
[----:B------:R-:W-:Y:S01]  /*0890*/  IMAD R4, R4, UR8, RZ ;  /* 0x0000000804047c24 */ /* 0x000fe2000f8e02ff */
[----:B------:R-:W-:-:S06]  /*08a0*/  ULOP3.LUT UR13, UR8, 0xf, URZ, 0xc0, !UPT ;  /* 0x0000000f080d7892 */ /* 0x000fcc000f8ec0ff */
[----:B------:R-:W-:Y:S01]  /*08b0*/  ISETP.NE.AND P0, PT, RZ, UR13, PT ;  /* 0x0000000dff007c0c */ /* 0x000fe2000bf05270 */
[----:B------:R-:W-:-:S12]  /*08c0*/  BRA.U !UP0, `(.L_x_8) ;  /* 0x0000000108f87547 */ /* 0x000fd8000b800000 */
[----:B------:R-:W0:Y:S01]  /*08d0*/  LDCU.64 UR6, c[0x0][0x388] ;  /* 0x00007100ff0677ac */ /* 0x000e220008000a00 */
[----:B------:R-:W-:Y:S01]  /*08e0*/  MOV R5, R4 ;  /* 0x0000000400057202 */ /* 0x000fe20000000f00 */
[----:B------:R-:W-:Y:S01]  /*08f0*/  ULOP3.LUT UR4, UR8, 0x7ffffff0, URZ, 0xc0, !UPT ;  /* 0x7ffffff008047892 */ /* 0x000fe2000f8ec0ff */
[----:B------:R-:W1:Y:S03]  /*0900*/  LDCU UR12, c[0x0][0x390] ;  /* 0x00007200ff0c77ac */ /* 0x000e660008000800 */
[----:B------:R-:W-:Y:S02]  /*0910*/  UIADD3 UR9, UPT, UPT, -UR4, URZ, URZ ;  /* 0x000000ff04097290 */ /* 0x000fe4000fffe1ff */
[----:B0-----:R-:W-:-:S04]  /*0920*/  UIADD3 UR5, UP0, UPT, UR6, 0x20, URZ ;  /* 0x0000002006057890 */ /* 0x001fc8000ff1e0ff */
[----:B-1----:R-:W-:-:S12]  /*0930*/  UIADD3.X UR6, UPT, UPT, URZ, UR7, URZ, UP0, !UPT ;  /* 0x00000007ff067290 */ /* 0x002fd800087fe4ff */
.L_x_9:
[----:B-1----:R-:W-:Y:S01]  /*0940*/  MOV R3, UR6 ;  /* 0x0000000600037c02 */ /* 0x002fe20008000f00 */
        /* <DEDUP_REMOVED lines=18> */
[----:B------:R-:W-:Y:S01]  /*0a70*/  UIADD3 UR9, UPT, UPT, UR9, 0x10, URZ ;  /* 0x0000001009097890 */ /* 0x000fe2000fffe0ff */
[----:B------:R-:W-:-:S03]  /*0a80*/  IADD3 R5, PT, PT, R5, 0x10, RZ ;  /* 0x0000001005057810 */ /* 0x000fc60007ffe0ff */
[----:B------:R-:W-:Y:S01]  /*0a90*/  UISETP.NE.AND UP0, UPT, UR9, URZ, UPT ;  /* 0x000000ff0900728c */ /* 0x000fe2000bf05270 */
[C---:B--2---:R-:W-:Y:S01]  /*0aa0*/  FFMA R21, R0.reuse, UR12, R21 ;  /* 0x0000000c00157c23 */ /* 0x044fe20008000015 */
[----:B---3--:R-:W-:-:S04]  /*0ab0*/  FFMA R23, R0, UR12, R23 ;  /* 0x0000000c00177c23 */ /* 0x008fc80008000017 */
[----:B------:R0:W-:Y:S01]  /*0ac0*/  STG.E desc[UR10][R2.64+-0x20], R21 ;  /* 0xffffe01502007986 */ /* 0x0001e2000c10190a */
[----:B----4-:R-:W-:-:S03]  /*0ad0*/  FFMA R25, R0, UR12, R25 ;  /* 0x0000000c00197c23 */ /* 0x010fc60008000019 */
[----:B------:R1:W-:Y:S01]  /*0ae0*/  STG.E desc[UR10][R2.64+-0x1c], R23 ;  /* 0xffffe41702007986 */ /* 0x0003e2000c10190a */
[----:B-----5:R-:W-:-:S03]  /*0af0*/  FFMA R27, R0, UR12, R27 ;  /* 0x0000000c001b7c23 */ /* 0x020fc6000800001b */
[----:B------:R1:W-:Y:S01]  /*0b00*/  STG.E desc[UR10][R2.64+-0x18], R25 ;  /* 0xffffe81902007986 */ /* 0x0003e2000c10190a */
[----:B------:R-:W-:-:S03]  /*0b10*/  FFMA R29, R0, UR12, R29 ;  /* 0x0000000c001d7c23 */ /* 0x000fc6000800001d */
[----:B------:R1:W-:Y:S01]  /*0b20*/  STG.E desc[UR10][R2.64+-0x14], R27 ;  /* 0xffffec1b02007986 */ /* 0x0003e2000c10190a */
[----:B------:R-:W-:-:S03]  /*0b30*/  FFMA R6, R0, UR12, R6 ;  /* 0x0000000c00067c23 */ /* 0x000fc60008000006 */
[----:B------:R1:W-:Y:S01]  /*0b40*/  STG.E desc[UR10][R2.64+-0x10], R29 ;  /* 0xfffff01d02007986 */ /* 0x0003e2000c10190a */
[----:B0-----:R-:W-:-:S03]  /*0b50*/  FFMA R21, R0, UR12, R8 ;  /* 0x0000000c00157c23 */ /* 0x001fc60008000008 */
[----:B------:R1:W-:Y:S01]  /*0b60*/  STG.E desc[UR10][R2.64+-0xc], R6 ;  /* 0xfffff40602007986 */ /* 0x0003e2000c10190a */
[----:B------:R-:W-:-:S03]  /*0b70*/  FFMA R10, R0, UR12, R10 ;  /* 0x0000000c000a7c23 */ /* 0x000fc6000800000a */
        /* <DEDUP_REMOVED lines=16> */
[----:B------:R1:W-:Y:S04]  /*0c80*/  STG.E desc[UR10][R2.64+0x18], R11 ;  /* 0x0000180b02007986 */ /* 0x0003e8000c10190a */
[----:B------:R1:W-:Y:S01]  /*0c90*/  STG.E desc[UR10][R2.64+0x1c], R9 ;  /* 0x00001c0902007986 */ /* 0x0003e2000c10190a */
[----:B------:R-:W-:Y:S05]  /*0ca0*/  BRA.U UP0, `(.L_x_9) ;  /* 0xfffffffd00247547 */ /* 0x000fea000b83ffff */
.L_x_8:
[----:B------:R-:W-:Y:S05]  /*0cb0*/  @!P0 EXIT ;  /* 0x000000000000894d */ /* 0x000fea0003800000 */
[----:B------:R-:W-:Y:S02]  /*0cc0*/  UISETP.GE.U32.AND UP0, UPT, UR13, 0x8, UPT ;  /* 0x000000080d00788c */ /* 0x000fe4000bf06070 */
[----:B------:R-:W-:-:S06]  /*0cd0*/  ULOP3.LUT UR6, UR8, 0x7, URZ, 0xc0, !UPT ;  /* 0x0000000708067892 */ /* 0x000fcc000f8ec0ff */
[----:B------:R-:W-:Y:S01]  /*0ce0*/  ISETP.NE.AND P0, PT, RZ, UR6, PT ;  /* 0x00000006ff007c0c */ /* 0x000fe2000bf05270 */
[----:B------:R-:W-:-:S12]  /*0cf0*/  BRA.U !UP0, `(.L_x_10) ;  /* 0x0000000108747547 */ /* 0x000fd8000b800000 */
[----:B-1----:R-:W0:Y:S01]  /*0d00*/  LDC.64 R2, c[0x0][0x388] ;  /* 0x0000e200ff027b82 */ /* 0x002e220000000a00 */
[----:B------:R-:W-:Y:S01]  /*0d10*/  IADD3 R5, PT, PT, R4, UR4, RZ ;  /* 0x0000000404057c10 */ /* 0x000fe2000fffe0ff */
[----:B------:R-:W1:Y:S04]  /*0d20*/  LDCU UR5, c[0x0][0x390] ;  /* 0x00007200ff0577ac */ /* 0x000e680008000800 */
[----:B0-----:R-:W-:-:S05]  /*0d30*/  IMAD.WIDE R2, R5, 0x4, R2 ;  /* 0x0000000405027825 */ /* 0x001fca00078e0202 */
[----:B------:R-:W1:Y:S04]  /*0d40*/  LDG.E R5, desc[UR10][R2.64] ;  /* 0x0000000a02057981 */ /* 0x000e68000c1e1900 */
[----:B------:R-:W2:Y:S04]  /*0d50*/  LDG.E R7, desc[UR10][R2.64+0x4] ;  /* 0x0000040a02077981 */ /* 0x000ea8000c1e1900 */
[----:B------:R-:W3:Y:S04]  /*0d60*/  LDG.E R9, desc[UR10][R2.64+0x8] ;  /* 0x0000080a02097981 */ /* 0x000ee8000c1e1900 */
[----:B------:R-:W4:Y:S04]  /*0d70*/  LDG.E R11, desc[UR10][R2.64+0xc] ;  /* 0x00000c0a020b7981 */ /* 0x000f28000c1e1900 */
[----:B------:R-:W5:Y:S04]  /*0d80*/  LDG.E R13, desc[UR10][R2.64+0x10] ;  /* 0x0000100a020d7981 */ /* 0x000f68000c1e1900 */
[----:B------:R-:W5:Y:S04]  /*0d90*/  LDG.E R15, desc[UR10][R2.64+0x14] ;  /* 0x0000140a020f7981 */ /* 0x000f68000c1e1900 */
[----:B------:R-:W5:Y:S04]  /*0da0*/  LDG.E R17, desc[UR10][R2.64+0x18] ;  /* 0x0000180a02117981 */ /* 0x000f68000c1e1900 */
[----:B------:R-:W5:Y:S01]  /*0db0*/  LDG.E R19, desc[UR10][R2.64+0x1c] ;  /* 0x00001c0a02137981 */ /* 0x000f62000c1e1900 */
[----:B------:R-:W-:Y:S01]  /*0dc0*/  UIADD3 UR4, UPT, UPT, UR4, 0x8, URZ ;  /* 0x0000000804047890 */ /* 0x000fe2000fffe0ff */
[C---:B-1----:R-:W-:Y:S01]  /*0dd0*/  FFMA R5, R0.reuse, UR5, R5 ;  /* 0x0000000500057c23 */ /* 0x042fe20008000005 */
[----:B--2---:R-:W-:-:S04]  /*0de0*/  FFMA R7, R0, UR5, R7 ;  /* 0x0000000500077c23 */ /* 0x004fc80008000007 */
[----:B------:R0:W-:Y:S01]  /*0df0*/  STG.E desc[UR10][R2.64], R5 ;  /* 0x0000000502007986 */ /* 0x0001e2000c10190a */
[----:B---3--:R-:W-:-:S03]  /*0e00*/  FFMA R9, R0, UR5, R9 ;  /* 0x0000000500097c23 */ /* 0x008fc60008000009 */
        /* <DEDUP_REMOVED lines=9> */
[----:B------:R-:W-:-:S03]  /*0ea0*/  FFMA R19, R0, UR5, R19 ;  /* 0x0000000500137c23 */ /* 0x000fc60008000013 */
[----:B------:R0:W-:Y:S04]  /*0eb0*/  STG.E desc[UR10][R2.64+0x18], R17 ;  /* 0x0000181102007986 */ /* 0x0001e8000c10190a */
[----:B------:R0:W-:Y:S02]  /*0ec0*/  STG.E desc[UR10][R2.64+0x1c], R19 ;  /* 0x00001c1302007986 */ /* 0x0001e4000c10190a */
.L_x_10:
[----:B------:R-:W-:Y:S05]  /*0ed0*/  @!P0 EXIT ;  /* 0x000000000000894d */ /* 0x000fea0003800000 */
[----:B------:R-:W-:Y:S02]  /*0ee0*/  UISETP.GE.U32.AND UP0, UPT, UR6, 0x4, UPT ;  /* 0x000000040600788c */ /* 0x000fe4000bf06070 */
[----:B------:R-:W-:-:S06]  /*0ef0*/  ULOP3.LUT UR5, UR8, 0x3, URZ, 0xc0, !UPT ;  /* 0x0000000308057892 */ /* 0x000fcc000f8ec0ff */
[----:B------:R-:W-:Y:S01]  /*0f00*/  ISETP.NE.AND P0, PT, RZ, UR5, PT ;  /* 0x00000005ff007c0c */ /* 0x000fe2000bf05270 */
[----:B------:R-:W-:-:S12]  /*0f10*/  BRA.U !UP0, `(.L_x_11) ;  /* 0x0000000108447547 */ /* 0x000fd8000b800000 */
[----:B01----:R-:W0:Y:S01]  /*0f20*/  LDC.64 R2, c[0x0][0x388] ;  /* 0x0000e200ff027b82 */ /* 0x003e220000000a00 */
[----:B------:R-:W-:Y:S01]  /*0f30*/  VIADD R5, R4, UR4 ;  /* 0x0000000404057c36 */ /* 0x000fe20008000000 */
[----:B------:R-:W1:Y:S03]  /*0f40*/  LDCU UR6, c[0x0][0x390] ;  /* 0x00007200ff0677ac */ /* 0x000e660008000800 */
[----:B0-----:R-:W-:-:S05]  /*0f50*/  IMAD.WIDE R2, R5, 0x4, R2 ;  /* 0x0000000405027825 */ /* 0x001fca00078e0202 */
[----:B------:R-:W1:Y:S04]  /*0f60*/  LDG.E R5, desc[UR10][R2.64] ;  /* 0x0000000a02057981 */ /* 0x000e68000c1e1900 */
[----:B------:R-:W2:Y:S04]  /*0f70*/  LDG.E R7, desc[UR10][R2.64+0x4] ;  /* 0x0000040a02077981 */ /* 0x000ea8000c1e1900 */
[----:B------:R-:W3:Y:S04]  /*0f80*/  LDG.E R9, desc[UR10][R2.64+0x8] ;  /* 0x0000080a02097981 */ /* 0x000ee8000c1e1900 */
[----:B------:R-:W4:Y:S01]  /*0f90*/  LDG.E R11, desc[UR10][R2.64+0xc] ;  /* 0x00000c0a020b7981 */ /* 0x000f22000c1e1900 */
[----:B------:R-:W-:Y:S01]  /*0fa0*/  UIADD3 UR4, UPT, UPT, UR4, 0x4, URZ ;  /* 0x0000000404047890 */ /* 0x000fe2000fffe0ff */
[C---:B-1----:R-:W-:Y:S01]  /*0fb0*/  FFMA R5, R0.reuse, UR6, R5 ;  /* 0x0000000600057c23 */ /* 0x042fe20008000005 */
[----:B--2---:R-:W-:-:S04]  /*0fc0*/  FFMA R7, R0, UR6, R7 ;  /* 0x0000000600077c23 */ /* 0x004fc80008000007 */
[----:B------:R2:W-:Y:S01]  /*0fd0*/  STG.E desc[UR10][R2.64], R5 ;  /* 0x0000000502007986 */ /* 0x0005e2000c10190a */
[----:B---3--:R-:W-:-:S03]  /*0fe0*/  FFMA R9, R0, UR6, R9 ;  /* 0x0000000600097c23 */ /* 0x008fc60008000009 */
[----:B------:R2:W-:Y:S01]  /*0ff0*/  STG.E desc[UR10][R2.64+0x4], R7 ;  /* 0x0000040702007986 */ /* 0x0005e2000c10190a */
[----:B----4-:R-:W-:-:S03]  /*1000*/  FFMA R11, R0, UR6, R11 ;  /* 0x00000006000b7c23 */ /* 0x010fc6000800000b */
[----:B------:R2:W-:Y:S04]  /*1010*/  STG.E desc[UR10][R2.64+0x8], R9 ;  /* 0x0000080902007986 */ /* 0x0005e8000c10190a */
[----:B------:R2:W-:Y:S02]  /*1020*/  STG.E desc[UR10][R2.64+0xc], R11 ;  /* 0x00000c0b02007986 */ /* 0x0005e4000c10190a */
.L_x_11:
[----:B------:R-:W-:Y:S05]  /*1030*/  @!P0 EXIT ;  /* 0x000000000000894d */ /* 0x000fea0003800000 */
[----:B012---:R-:W0:Y:S01]  /*1040*/  LDC.64 R6, c[0x0][0x388] ;  /* 0x0000e200ff067b82 */ /* 0x007e220000000a00 */
[----:B------:R-:W-:Y:S01]  /*1050*/  IADD3 R5, PT, PT, R4, UR4, RZ ;  /* 0x0000000404057c10 */ /* 0x000fe2000fffe0ff */
[----:B------:R-:W1:Y:S01]  /*1060*/  LDCU UR6, c[0x0][0x390] ;  /* 0x00007200ff0677ac */ /* 0x000e620008000800 */
[----:B------:R-:W-:-:S12]  /*1070*/  UIADD3 UR5, UPT, UPT, -UR5, URZ, URZ ;  /* 0x000000ff05057290 */ /* 0x000fd8000fffe1ff */
.L_x_12:
[----:B0-2---:R-:W-:-:S05]  /*1080*/  IMAD.WIDE R2, R5, 0x4, R6 ;  /* 0x0000000405027825 */ /* 0x005fca00078e0206 */
[----:B------:R-:W1:Y:S01]  /*1090*/  LDG.E R9, desc[UR10][R2.64] ;  /* 0x0000000a02097981 */ /* 0x000e62000c1e1900 */
[----:B------:R-:W-:Y:S01]  /*10a0*/  UIADD3 UR5, UPT, UPT, UR5, 0x1, URZ ;  /* 0x0000000105057890 */ /* 0x000fe2000fffe0ff */
[----:B------:R-:W-:-:S03]  /*10b0*/  IADD3 R5, PT, PT, R5, 0x1, RZ ;  /* 0x0000000105057810 */ /* 0x000fc60007ffe0ff */
[----:B------:R-:W-:Y:S01]  /*10c0*/  UISETP.NE.AND UP0, UPT, UR5, URZ, UPT ;  /* 0x000000ff0500728c */ /* 0x000fe2000bf05270 */
[----:B-1----:R-:W-:-:S05]  /*10d0*/  FFMA R9, R0, UR6, R9 ;  /* 0x0000000600097c23 */ /* 0x002fca0008000009 */
[----:B------:R2:W-:Y:S03]  /*10e0*/  STG.E desc[UR10][R2.64], R9 ;  /* 0x0000000902007986 */ /* 0x0005e6000c10190a */
[----:B------:R-:W-:Y:S05]  /*10f0*/  BRA.U UP0, `(.L_x_12) ;  /* 0xfffffffd00e07547 */ /* 0x000fea000b83ffff */
[----:B------:R-:W-:Y:S05]  /*1100*/  EXIT ;  /* 0x000000000000794d */ /* 0x000fea0003800000 */
        .weak           $__internal_0_$__cuda_sm3x_div_rn_noftz_f32_slowpath
        .type           $__internal_0_$__cuda_sm3x_div_rn_noftz_f32_slowpath,@function
        .size           $__internal_0_$__cuda_sm3x_div_rn_noftz_f32_slowpath,(.L_x_25 - $__internal_0_$__cuda_sm3x_div_rn_noftz_f32_slowpath)
$__internal_0_$__cuda_sm3x_div_rn_noftz_f32_slowpath:
[----:B------:R-:W-:Y:S01]  /*1110*/  SHF.R.U32.HI R5, RZ, 0x17, R6 ;  /* 0x00000017ff057819 */ /* 0x000fe20000011606 */
[----:B------:R-:W-:Y:S01]  /*1120*/  BSSY.RECONVERGENT B1, `(.L_x_13) ;  /* 0x0000063000017945 */ /* 0x000fe20003800200 */
[----:B------:R-:W-:Y:S02]  /*1130*/  SHF.R.U32.HI R0, RZ, 0x17, R3 ;  /* 0x00000017ff007819 */ /* 0x000fe40000011603 */
[----:B------:R-:W-:Y:S02]  /*1140*/  LOP3.LUT R5, R5, 0xff, RZ, 0xc0, !PT ;  /* 0x000000ff05057812 */ /* 0x000fe400078ec0ff */
[----:B------:R-:W-:Y:S02]  /*1150*/  LOP3.LUT R10, R0, 0xff, RZ, 0xc0, !PT ;  /* 0x000000ff000a7812 */ /* 0x000fe400078ec0ff */
[----:B------:R-:W-:-:S03]  /*1160*/  IADD3 R8, PT, PT, R5, -0x1, RZ ;  /* 0xffffffff05087810 */ /* 0x000fc60007ffe0ff */
[----:B------:R-:W-:Y:S01]  /*1170*/  VIADD R9, R10, 0xffffffff ;  /* 0xffffffff0a097836 */ /* 0x000fe20000000000 */
[----:B------:R-:W-:-:S04]  /*1180*/  ISETP.GT.U32.AND P0, PT, R8, 0xfd, PT ;  /* 0x000000fd0800780c */ /* 0x000fc80003f04070 */
[----:B------:R-:W-:-:S13]  /*1190*/  ISETP.GT.U32.OR P0, PT, R9, 0xfd, P0 ;  /* 0x000000fd0900780c */ /* 0x000fda0000704470 */
[----:B------:R-:W-:Y:S01]  /*11a0*/  @!P0 MOV R7, RZ ;  /* 0x000000ff00078202 */ /* 0x000fe20000000f00 */
[----:B------:R-:W-:Y:S06]  /*11b0*/  @!P0 BRA `(.L_x_14) ;  /* 0x0000000000608947 */ /* 0x000fec0003800000 */
[----:B------:R-:W-:Y:S02]  /*11c0*/  FSETP.GTU.FTZ.AND P0, PT, |R3|, +INF , PT ;  /* 0x7f8000000300780b */ /* 0x000fe40003f1c200 */
[----:B------:R-:W-:Y:S02]  /*11d0*/  FSETP.GTU.FTZ.AND P1, PT, |R6|, +INF , PT ;  /* 0x7f8000000600780b */ /* 0x000fe40003f3c200 */
[----:B------:R-:W-:Y:S02]  /*11e0*/  MOV R0, R6 ;  /* 0x0000000600007202 */ /* 0x000fe40000000f00 */
[----:B------:R-:W-:-:S13]  /*11f0*/  PLOP3.LUT P0, PT, P0, P1, PT, 0xf8, 0x8f ;  /* 0x00000000008f781c */ /* 0x000fda0000703f70 */
[----:B------:R-:W-:Y:S05]  /*1200*/  @P0 BRA `(.L_x_15) ;  /* 0x00000004004c0947 */ /* 0x000fea0003800000 */
[----:B------:R-:W-:-:S13]  /*1210*/  LOP3.LUT P0, RZ, R6, 0x7fffffff, R3, 0xc8, !PT ;  /* 0x7fffffff06ff7812 */ /* 0x000fda000780c803 */
[----:B------:R-:W-:Y:S05]  /*1220*/  @!P0 BRA `(.L_x_16) ;  /* 0x00000004003c8947 */ /* 0x000fea0003800000 */
[C---:B------:R-:W-:Y:S02]  /*1230*/  FSETP.NEU.FTZ.AND P2, PT, |R3|.reuse, +INF , PT ;  /* 0x7f8000000300780b */ /* 0x040fe40003f5d200 */
[----:B------:R-:W-:Y:S02]  /*1240*/  FSETP.NEU.FTZ.AND P1, PT, |R0|, +INF , PT ;  /* 0x7f8000000000780b */ /* 0x000fe40003f3d200 */
[----:B------:R-:W-:-:S11]  /*1250*/  FSETP.NEU.FTZ.AND P0, PT, |R3|, +INF , PT ;  /* 0x7f8000000300780b */ /* 0x000fd60003f1d200 */
[----:B------:R-:W-:Y:S05]  /*1260*/  @!P1 BRA !P2, `(.L_x_16) ;  /* 0x00000004002c9947 */ /* 0x000fea0005000000 */
[----:B------:R-:W-:-:S04]  /*1270*/  LOP3.LUT P2, RZ, R3, 0x7fffffff, RZ, 0xc0, !PT ;  /* 0x7fffffff03ff7812 */ /* 0x000fc8000784c0ff */
[----:B------:R-:W-:-:S13]  /*1280*/  PLOP3.LUT P1, PT, P1, P2, PT, 0x2f, 0xf2 ;  /* 0x0000000000f2781c */ /* 0x000fda0000f24577 */
[----:B------:R-:W-:Y:S05]  /*1290*/  @P1 BRA `(.L_x_17) ;  /* 0x0000000400181947 */ /* 0x000fea0003800000 */
[----:B------:R-:W-:-:S04]  /*12a0*/  LOP3.LUT P1, RZ, R6, 0x7fffffff, RZ, 0xc0, !PT ;  /* 0x7fffffff06ff7812 */ /* 0x000fc8000782c0ff */
[----:B------:R-:W-:-:S13]  /*12b0*/  PLOP3.LUT P0, PT, P0, P1, PT, 0x2f, 0xf2 ;  /* 0x0000000000f2781c */ /* 0x000fda0000702577 */
[----:B------:R-:W-:Y:S05]  /*12c0*/  @P0 BRA `(.L_x_18) ;  /* 0x0000000400000947 */ /* 0x000fea0003800000 */
[----:B------:R-:W-:Y:S02]  /*12d0*/  ISETP.GE.AND P0, PT, R9, RZ, PT ;  /* 0x000000ff0900720c */ /* 0x000fe40003f06270 */
[----:B------:R-:W-:-:S11]  /*12e0*/  ISETP.GE.AND P1, PT, R8, RZ, PT ;  /* 0x000000ff0800720c */ /* 0x000fd60003f26270 */
[----:B------:R-:W-:Y:S01]  /*12f0*/  @P0 MOV R7, RZ ;  /* 0x000000ff00070202 */ /* 0x000fe20000000f00 */
[----:B------:R-:W-:Y:S02]  /*1300*/  @!P0 IMAD.MOV.U32 R7, RZ, RZ, -0x40 ;  /* 0xffffffc0ff078424 */ /* 0x000fe400078e00ff */
[----:B------:R-:W-:Y:S01]  /*1310*/  @!P0 FFMA R3, R3, 1.84467440737095516160e+19, RZ ;  /* 0x5f80000003038823 */ /* 0x000fe200000000ff */
[----:B------:R-:W-:Y:S02]  /*1320*/  @!P1 FFMA R6, R0, 1.84467440737095516160e+19, RZ ;  /* 0x5f80000000069823 */ /* 0x000fe400000000ff */
[----:B------:R-:W-:-:S07]  /*1330*/  @!P1 IADD3 R7, PT, PT, R7, 0x40, RZ ;  /* 0x0000004007079810 */ /* 0x000fce0007ffe0ff */
.L_x_14:
[----:B------:R-:W-:Y:S01]  /*1340*/  LEA R9, R5, 0xc0800000, 0x17 ;  /* 0xc080000005097811 */ /* 0x000fe200078eb8ff */
[----:B------:R-:W-:Y:S03]  /*1350*/  BSSY.RECONVERGENT B2, `(.L_x_19) ;  /* 0x0000036000027945 */ /* 0x000fe60003800200 */
[----:B------:R-:W-:Y:S02]  /*1360*/  IADD3 R9, PT, PT, -R9, R6, RZ ;  /* 0x0000000609097210 */ /* 0x000fe40007ffe1ff */
[----:B------:R-:W-:Y:S02]  /*1370*/  IADD3 R6, PT, PT, R10, -0x7f, RZ ;  /* 0xffffff810a067810 */ /* 0x000fe40007ffe0ff */
[----:B------:R-:W0:Y:S01]  /*1380*/  MUFU.RCP R8, R9 ;  /* 0x0000000900087308 */ /* 0x000e220000001000 */
[----:B------:R-:W-:Y:S02]  /*1390*/  FADD.FTZ R11, -R9, -RZ ;  /* 0x800000ff090b7221 */ /* 0x000fe40000010100 */
[C---:B------:R-:W-:Y:S01]  /*13a0*/  IMAD R0, R6.reuse, -0x800000, R3 ;  /* 0xff80000006007824 */ /* 0x040fe200078e0203 */
[----:B------:R-:W-:-:S05]  /*13b0*/  IADD3 R6, PT, PT, R6, 0x7f, -R5 ;  /* 0x0000007f06067810 */ /* 0x000fca0007ffe805 */
[----:B------:R-:W-:Y:S02]  /*13c0*/  IMAD.IADD R6, R6, 0x1, R7 ;  /* 0x0000000106067824 */ /* 0x000fe400078e0207 */
[----:B0-----:R-:W-:-:S04]  /*13d0*/  FFMA R13, R8, R11, 1 ;  /* 0x3f800000080d7423 */ /* 0x001fc8000000000b */
[----:B------:R-:W-:-:S04]  /*13e0*/  FFMA R10, R8, R13, R8 ;  /* 0x0000000d080a7223 */ /* 0x000fc80000000008 */
[----:B------:R-:W-:-:S04]  /*13f0*/  FFMA R3, R0, R10, RZ ;  /* 0x0000000a00037223 */ /* 0x000fc800000000ff */
[----:B------:R-:W-:-:S04]  /*1400*/  FFMA R8, R11, R3, R0 ;  /* 0x000000030b087223 */ /* 0x000fc80000000000 */
[----:B------:R-:W-:-:S04]  /*1410*/  FFMA R13, R10, R8, R3 ;  /* 0x000000080a0d7223 */ /* 0x000fc80000000003 */
[----:B------:R-:W-:-:S04]  /*1420*/  FFMA R8, R11, R13, R0 ;  /* 0x0000000d0b087223 */ /* 0x000fc80000000000 */
[----:B------:R-:W-:-:S05]  /*1430*/  FFMA R0, R10, R8, R13 ;  /* 0x000000080a007223 */ /* 0x000fca000000000d */
[----:B------:R-:W-:-:S04]  /*1440*/  SHF.R.U32.HI R3, RZ, 0x17, R0 ;  /* 0x00000017ff037819 */ /* 0x000fc80000011600 */
[----:B------:R-:W-:-:S04]  /*1450*/  LOP3.LUT R3, R3, 0xff, RZ, 0xc0, !PT ;  /* 0x000000ff03037812 */ /* 0x000fc800078ec0ff */
[----:B------:R-:W-:-:S04]  /*1460*/  IADD3 R7, PT, PT, R3, R6, RZ ;  /* 0x0000000603077210 */ /* 0x000fc80007ffe0ff */
[----:B------:R-:W-:-:S04]  /*1470*/  IADD3 R3, PT, PT, R7, -0x1, RZ ;  /* 0xffffffff07037810 */ /* 0x000fc80007ffe0ff */
[----:B------:R-:W-:-:S13]  /*1480*/  ISETP.GE.U32.AND P0, PT, R3, 0xfe, PT ;  /* 0x000000fe0300780c */ /* 0x000fda0003f06070 */
[----:B------:R-:W-:Y:S05]  /*1490*/  @!P0 BRA `(.L_x_20) ;  /* 0x0000000000808947 */ /* 0x000fea0003800000 */
[----:B------:R-:W-:-:S13]  /*14a0*/  ISETP.GT.AND P0, PT, R7, 0xfe, PT ;  /* 0x000000fe0700780c */ /* 0x000fda0003f04270 */
[----:B------:R-:W-:Y:S05]  /*14b0*/  @P0 BRA `(.L_x_21) ;  /* 0x00000000006c0947 */ /* 0x000fea0003800000 */
[----:B------:R-:W-:-:S13]  /*14c0*/  ISETP.GE.AND P0, PT, R7, 0x1, PT ;  /* 0x000000010700780c */ /* 0x000fda0003f06270 */
[----:B------:R-:W-:Y:S05]  /*14d0*/  @P0 BRA `(.L_x_22) ;  /* 0x0000000000740947 */ /* 0x000fea0003800000 */
[----:B------:R-:W-:Y:S02]  /*14e0*/  ISETP.GE.AND P0, PT, R7, -0x18, PT ;  /* 0xffffffe80700780c */ /* 0x000fe40003f06270 */
[----:B------:R-:W-:-:S11]  /*14f0*/  LOP3.LUT R0, R0, 0x80000000, RZ, 0xc0, !PT ;  /* 0x8000000000007812 */ /* 0x000fd600078ec0ff */
[----:B------:R-:W-:Y:S05]  /*1500*/  @!P0 BRA `(.L_x_22) ;  /* 0x0000000000688947 */ /* 0x000fea0003800000 */
[CCC-:B------:R-:W-:Y:S01]  /*1510*/  FFMA.RZ R3, R10.reuse, R8.reuse, R13.reuse ;  /* 0x000000080a037223 */ /* 0x1c0fe2000000c00d */
[CCC-:B------:R-:W-:Y:S01]  /*1520*/  FFMA.RM R6, R10.reuse, R8.reuse, R13.reuse ;  /* 0x000000080a067223 */ /* 0x1c0fe2000000400d */
[C---:B------:R-:W-:Y:S02]  /*1530*/  ISETP.NE.AND P2, PT, R7.reuse, RZ, PT ;  /* 0x000000ff0700720c */ /* 0x040fe40003f45270 */
[----:B------:R-:W-:Y:S02]  /*1540*/  ISETP.NE.AND P1, PT, R7, RZ, PT ;  /* 0x000000ff0700720c */ /* 0x000fe40003f25270 */
[----:B------:R-:W-:Y:S01]  /*1550*/  LOP3.LUT R5, R3, 0x7fffff, RZ, 0xc0, !PT ;  /* 0x007fffff03057812 */ /* 0x000fe200078ec0ff */
[----:B------:R-:W-:Y:S01]  /*1560*/  FFMA.RP R3, R10, R8, R13 ;  /* 0x000000080a037223 */ /* 0x000fe2000000800d */
[----:B------:R-:W-:Y:S01]  /*1570*/  IADD3 R8, PT, PT, R7, 0x20, RZ ;  /* 0x0000002007087810 */ /* 0x000fe20007ffe0ff */
[----:B------:R-:W-:Y:S01]  /*1580*/  IMAD.MOV R7, RZ, RZ, -R7 ;  /* 0x000000ffff077224 */ /* 0x000fe200078e0a07 */
[----:B------:R-:W-:-:S02]  /*1590*/  LOP3.LUT R5, R5, 0x800000, RZ, 0xfc, !PT ;  /* 0x0080000005057812 */ /* 0x000fc400078efcff */
[----:B------:R-:W-:Y:S02]  /*15a0*/  FSETP.NEU.FTZ.AND P0, PT, R3, R6, PT ;  /* 0x000000060300720b */ /* 0x000fe40003f1d000 */
[----:B------:R-:W-:Y:S02]  /*15b0*/  SHF.L.U32 R8, R5, R8, RZ ;  /* 0x0000000805087219 */ /* 0x000fe400000006ff */
[----:B------:R-:W-:Y:S02]  /*15c0*/  SEL R6, R7, RZ, P2 ;  /* 0x000000ff07067207 */ /* 0x000fe40001000000 */
[----:B------:R-:W-:Y:S02]  /*15d0*/  ISETP.NE.AND P1, PT, R8, RZ, P1 ;  /* 0x000000ff0800720c */ /* 0x000fe40000f25270 */
[----:B------:R-:W-:Y:S02]  /*15e0*/  SHF.R.U32.HI R6, RZ, R6, R5 ;  /* 0x00000006ff067219 */ /* 0x000fe40000011605 */
[----:B------:R-:W-:-:S02]  /*15f0*/  PLOP3.LUT P0, PT, P0, P1, PT, 0xf8, 0x8f ;  /* 0x00000000008f781c */ /* 0x000fc40000703f70 */
[----:B------:R-:W-:Y:S02]  /*1600*/  SHF.R.U32.HI R8, RZ, 0x1, R6 ;  /* 0x00000001ff087819 */ /* 0x000fe40000011606 */
[----:B------:R-:W-:-:S04]  /*1610*/  SEL R3, RZ, 0x1, !P0 ;  /* 0x00000001ff037807 */ /* 0x000fc80004000000 */
[----:B------:R-:W-:-:S04]  /*1620*/  LOP3.LUT R3, R3, 0x1, R8, 0xf8, !PT ;  /* 0x0000000103037812 */ /* 0x000fc800078ef808 */
[----:B------:R-:W-:-:S04]  /*1630*/  LOP3.LUT R3, R3, R6, RZ, 0xc0, !PT ;  /* 0x0000000603037212 */ /* 0x000fc800078ec0ff */
[----:B------:R-:W-:-:S04]  /*1640*/  IADD3 R3, PT, PT, R8, R3, RZ ;  /* 0x0000000308037210 */ /* 0x000fc80007ffe0ff */
[----:B------:R-:W-:Y:S01]  /*1650*/  LOP3.LUT R0, R3, R0, RZ, 0xfc, !PT ;  /* 0x0000000003007212 */ /* 0x000fe200078efcff */
[----:B------:R-:W-:Y:S06]  /*1660*/  BRA `(.L_x_22) ;  /* 0x0000000000107947 */ /* 0x000fec0003800000 */
.L_x_21:
[----:B------:R-:W-:-:S04]  /*1670*/  LOP3.LUT R0, R0, 0x80000000, RZ, 0xc0, !PT ;  /* 0x8000000000007812 */ /* 0x000fc800078ec0ff */
[----:B------:R-:W-:Y:S01]  /*1680*/  LOP3.LUT R0, R0, 0x7f800000, RZ, 0xfc, !PT ;  /* 0x7f80000000007812 */ /* 0x000fe200078efcff */
[----:B------:R-:W-:Y:S06]  /*1690*/  BRA `(.L_x_22) ;  /* 0x0000000000047947 */ /* 0x000fec0003800000 */
.L_x_20:
[----:B------:R-:W-:-:S07]  /*16a0*/  LEA R0, R6, R0, 0x17 ;  /* 0x0000000006007211 */ /* 0x000fce00078eb8ff */
.L_x_22:
[----:B------:R-:W-:Y:S05]  /*16b0*/  BSYNC.RECONVERGENT B2 ;  /* 0x0000000000027941 */ /* 0x000fea0003800200 */
.L_x_19:
[----:B------:R-:W-:Y:S05]  /*16c0*/  BRA `(.L_x_23) ;  /* 0x0000000000207947 */ /* 0x000fea0003800000 */
.L_x_18:
[----:B------:R-:W-:-:S04]  /*16d0*/  LOP3.LUT R0, R6, 0x80000000, R3, 0x48, !PT ;  /* 0x8000000006007812 */ /* 0x000fc800078e4803 */
[----:B------:R-:W-:Y:S01]  /*16e0*/  LOP3.LUT R0, R0, 0x7f800000, RZ, 0xfc, !PT ;  /* 0x7f80000000007812 */ /* 0x000fe200078efcff */
[----:B------:R-:W-:Y:S06]  /*16f0*/  BRA `(.L_x_23) ;  /* 0x0000000000147947 */ /* 0x000fec0003800000 */
.L_x_17:
[----:B------:R-:W-:Y:S01]  /*1700*/  LOP3.LUT R0, R6, 0x80000000, R3, 0x48, !PT ;  /* 0x8000000006007812 */ /* 0x000fe200078e4803 */
[----:B------:R-:W-:Y:S06]  /*1710*/  BRA `(.L_x_23) ;  /* 0x00000000000c7947 */ /* 0x000fec0003800000 */
.L_x_16:
[----:B------:R-:W0:Y:S01]  /*1720*/  MUFU.RSQ R0, -QNAN ;  /* 0xffc0000000007908 */ /* 0x000e220000001400 */
[----:B------:R-:W-:Y:S05]  /*1730*/  BRA `(.L_x_23) ;  /* 0x0000000000047947 */ /* 0x000fea0003800000 */
.L_x_15:
[----:B------:R-:W-:-:S07]  /*1740*/  FADD.FTZ R0, R3, R0 ;  /* 0x0000000003007221 */ /* 0x000fce0000010000 */
.L_x_23:
[----:B------:R-:W-:Y:S05]  /*1750*/  BSYNC.RECONVERGENT B1 ;  /* 0x0000000000017941 */ /* 0x000fea0003800200 */
.L_x_13:
[----:B------:R-:W-:-:S04]  /*1760*/  HFMA2 R3, -RZ, RZ, 0, 0 ;  /* 0x00000000ff037431 */ /* 0x000fc800000001ff */
[----:B0-----:R-:W-:Y:S05]  /*1770*/  RET.REL.NODEC R2 `(avg_broadcast_add) ;  /* 0xffffffe802207950 */ /* 0x001fea0003c3ffff */
.L_x_24:
[----:B------:R-:W-:-:S00]  /*1780*/  BRA `(.L_x_24) ;  /* 0xfffffffc00fc7947 */ /* 0x000fc0000383ffff */
[----:B------:R-:W-:-:S00]  /*1790*/  NOP ;  /* 0x0000000000007918 */ /* 0x000fc00000000000 */
        /* <DEDUP_REMOVED lines=14> */
.L_x_25:


//--------------------- .nv.shared.reserved.0     --------------------------
	.section	.nv.shared.reserved.0,"aw",@nobits
	.weak		__nv_reservedSMEM_offset_0_alias
	.size		__nv_reservedSMEM_offset_0_alias, 0, 64
	.other		__nv_reservedSMEM_offset_0_alias,@"STO_CUDA_RESERVED_SHARED STV_DEFAULT"
__nv_reservedSMEM_offset_0_alias:
	.zero		0
	.zero		64


//--------------------- .nv.constant0.avg_broadcast_add --------------------------
	.section	.nv.constant0.avg_broadcast_add,"a",@progbits
	.sectionflags	@""
	.align	4
.nv.constant0.avg_broadcast_add:
	.zero		924


//--------------------- SYMBOLS --------------------------

	.type		.nv.reservedSmem.offset0,@object
	.size		.nv.reservedSmem.offset0,0x4
